	.headerflags	@"EF_CUDA_TEXMODE_UNIFIED EF_CUDA_64BIT_ADDRESS EF_CUDA_ACCELERATORS EF_CUDA_SM90 EF_CUDA_VIRTUAL_SM(EF_CUDA_SM90)"
	.elftype	@"ET_EXEC"


//--------------------- .nv.info                  --------------------------
	.section	.nv.info,"",@"SHT_CUDA_INFO"
	.align	4


	//----- nvinfo : EIATTR_REGCOUNT
	.align		4
        /*0000*/ 	.byte	0x04, 0x2f
        /*0002*/ 	.short	(.L_1 - .L_0)
	.align		4
.L_0:
        /*0004*/ 	.word	index@(triton_poi_fused_hardswish_mean_46)
        /*0008*/ 	.word	0x00000014


	//----- nvinfo : EIATTR_MIN_STACK_SIZE
	.align		4
.L_1:
        /*000c*/ 	.byte	0x04, 0x12
        /*000e*/ 	.short	(.L_3 - .L_2)
	.align		4
.L_2:
        /*0010*/ 	.word	index@(triton_poi_fused_hardswish_mean_46)
        /*0014*/ 	.word	0x00000000


	//----- nvinfo : EIATTR_FRAME_SIZE
	.align		4
.L_3:
        /*0018*/ 	.byte	0x04, 0x11
        /*001a*/ 	.short	(.L_5 - .L_4)
	.align		4
.L_4:
        /*001c*/ 	.word	index@(triton_poi_fused_hardswish_mean_46)
        /*0020*/ 	.word	0x00000000


	//----- nvinfo : EIATTR_MIN_STACK_SIZE
	.align		4
.L_5:
        /*0024*/ 	.byte	0x04, 0x12
        /*0026*/ 	.short	(.L_7 - .L_6)
	.align		4
.L_6:
        /*0028*/ 	.word	index@(triton_poi_fused_hardswish_mean_46)
        /*002c*/ 	.word	0x00000000
.L_7:


//--------------------- .nv.info.triton_poi_fused_hardswish_mean_46 --------------------------
	.section	.nv.info.triton_poi_fused_hardswish_mean_46,"",@"SHT_CUDA_INFO"
	.sectionflags	@""
	.align	4


	//----- nvinfo : EIATTR_CUDA_API_VERSION
	.align		4
        /*0000*/ 	.byte	0x04, 0x37
        /*0002*/ 	.short	(.L_9 - .L_8)
.L_8:
        /*0004*/ 	.word	0x0000007c


	//----- nvinfo : EIATTR_KPARAM_INFO
	.align		4
.L_9:
        /*0008*/ 	.byte	0x04, 0x17
        /*000a*/ 	.short	(.L_11 - .L_10)
.L_10:
        /*000c*/ 	.word	0x00000000
        /*0010*/ 	.short	0x0002
        /*0012*/ 	.short	0x0010
        /*0014*/ 	.byte	0x00, 0xf0, 0x11, 0x00


	//----- nvinfo : EIATTR_KPARAM_INFO
	.align		4
.L_11:
        /*0018*/ 	.byte	0x04, 0x17
        /*001a*/ 	.short	(.L_13 - .L_12)
.L_12:
        /*001c*/ 	.word	0x00000000
        /*0020*/ 	.short	0x0001
        /*0022*/ 	.short	0x0008
        /*0024*/ 	.byte	0x00, 0xf4, 0x21, 0x00


	//----- nvinfo : EIATTR_KPARAM_INFO
	.align		4
.L_13:
        /*0028*/ 	.byte	0x04, 0x17
        /*002a*/ 	.short	(.L_15 - .L_14)
.L_14:
        /*002c*/ 	.word	0x00000000
        /*0030*/ 	.short	0x0000
        /*0032*/ 	.short	0x0000
        /*0034*/ 	.byte	0x00, 0xf4, 0x21, 0x00


	//----- nvinfo : EIATTR_SPARSE_MMA_MASK
	.align		4
.L_15:
        /*0038*/ 	.byte	0x03, 0x50
        /*003a*/ 	.short	0x0000


	//----- nvinfo : EIATTR_MAXREG_COUNT
	.align		4
        /*003c*/ 	.byte	0x03, 0x1b
        /*003e*/ 	.short	0x00ff


	//----- nvinfo : EIATTR_EXIT_INSTR_OFFSETS
	.align		4
        /*0040*/ 	.byte	0x04, 0x1c
        /*0042*/ 	.short	(.L_17 - .L_16)


	//   ....[0]....
.L_16:
        /*0044*/ 	.word	0x000005f0


	//   ....[1]....
        /*0048*/ 	.word	0x00000630


	//----- nvinfo : EIATTR_REQNTID
	.align		4
.L_17:
        /*004c*/ 	.byte	0x04, 0x10
        /*004e*/ 	.short	(.L_19 - .L_18)
.L_18:
        /*0050*/ 	.word	0x00000080
        /*0054*/ 	.word	0x00000001
        /*0058*/ 	.word	0x00000001


	//----- nvinfo : EIATTR_CBANK_PARAM_SIZE
	.align		4
.L_19:
        /*005c*/ 	.byte	0x03, 0x19
        /*005e*/ 	.short	0x0014


	//----- nvinfo : EIATTR_PARAM_CBANK
	.align		4
        /*0060*/ 	.byte	0x04, 0x0a
        /*0062*/ 	.short	(.L_21 - .L_20)
	.align		4
.L_20:
        /*0064*/ 	.word	index@(.nv.constant0.triton_poi_fused_hardswish_mean_46)
        /*0068*/ 	.short	0x0210
        /*006a*/ 	.short	0x0014


	//----- nvinfo : EIATTR_SW_WAR
	.align		4
.L_21:
        /*006c*/ 	.byte	0x04, 0x36
        /*006e*/ 	.short	(.L_23 - .L_22)
.L_22:
        /*0070*/ 	.word	0x00000008
.L_23:


//--------------------- .nv.callgraph             --------------------------
	.section	.nv.callgraph,"",@"SHT_CUDA_CALLGRAPH"
	.align	4
	.sectionentsize	8
	.align		4
        /*0000*/ 	.word	0x00000000
	.align		4
        /*0004*/ 	.word	0xffffffff
	.align		4
        /*0008*/ 	.word	0x00000000
	.align		4
        /*000c*/ 	.word	0xfffffffe
	.align		4
        /*0010*/ 	.word	0x00000000
	.align		4
        /*0014*/ 	.word	0xfffffffd
	.align		4
        /*0018*/ 	.word	0x00000000
	.align		4
        /*001c*/ 	.word	0xfffffffc


//--------------------- .text.triton_poi_fused_hardswish_mean_46 --------------------------
	.section	.text.triton_poi_fused_hardswish_mean_46,"ax",@progbits
	.align	128
        .global         triton_poi_fused_hardswish_mean_46
        .type           triton_poi_fused_hardswish_mean_46,@function
        .size           triton_poi_fused_hardswish_mean_46,(.L_x_1 - triton_poi_fused_hardswish_mean_46)
        .other          triton_poi_fused_hardswish_mean_46,@"STO_CUDA_ENTRY STV_DEFAULT"
triton_poi_fused_hardswish_mean_46:
.text.triton_poi_fused_hardswish_mean_46:
[----:B------:R-:W0:Y:S02]  /*0000*/  LDC R1, c[0x0][0x28] ;  /* 0x00000a00ff017b82 */ /* 0x000e240000000800 */
[----:B------:R-:W1:Y:S01]  /*0010*/  S2R R0, SR_TID.X ;  /* 0x0000000000007919 */ /* 0x000e620000002100 */
[----:B------:R-:W-:Y:S01]  /*0020*/  CS2R R6, SRZ ;  /* 0x0000000000067805 */ /* 0x000fe2000001ff00 */
[----:B------:R-:W-:Y:S01]  /*0030*/  ULDC.64 UR4, c[0x0][0x208] ;  /* 0x0000820000047ab9 */ /* 0x000fe20000000a00 */
[----:B------:R-:W2:Y:S01]  /*0040*/  S2R R3, SR_CTAID.X ;  /* 0x0000000000037919 */ /* 0x000ea20000002500 */
[----:B-1----:R-:W-:-:S05]  /*0050*/  IMAD.SHL.U32 R0, R0, 0x2, RZ ;  /* 0x0000000200007824 */ /* 0x002fca00078e00ff */
[----:B------:R-:W-:-:S05]  /*0060*/  LOP3.LUT R0, R0, 0xfe, RZ, 0xc0, !PT ;  /* 0x000000fe00007812 */ /* 0x000fca00078ec0ff */
[----:B--2---:R-:W-:Y:S02]  /*0070*/  IMAD R0, R3, 0x100, R0 ;  /* 0x0000010003007824 */ /* 0x004fe400078e0200 */
[----:B------:R-:W1:Y:S02]  /*0080*/  LDC.64 R2, c[0x0][0x210] ;  /* 0x00008400ff027b82 */ /* 0x000e640000000a00 */
[C---:B------:R-:W-:Y:S01]  /*0090*/  IMAD.HI R4, R0.reuse, 0x38e38e39, RZ ;  /* 0x38e38e3900047827 */ /* 0x040fe200078e02ff */
[----:B------:R-:W-:-:S04]  /*00a0*/  ISETP.GE.AND P0, PT, R0, 0x480, PT ;  /* 0x000004800000780c */ /* 0x000fc80003f06270 */
[----:B------:R-:W-:-:S04]  /*00b0*/  SHF.R.U32.HI R5, RZ, 0x1f, R4 ;  /* 0x0000001fff057819 */ /* 0x000fc80000011604 */
[----:B------:R-:W-:-:S05]  /*00c0*/  LEA.HI.SX32 R5, R4, R5, 0x1a ;  /* 0x0000000504057211 */ /* 0x000fca00078fd2ff */
[----:B------:R-:W-:-:S04]  /*00d0*/  IMAD R4, R5, -0x120, R0 ;  /* 0xfffffee005047824 */ /* 0x000fc800078e0200 */
[----:B------:R-:W-:-:S04]  /*00e0*/  IMAD R9, R5, 0x480, R4 ;  /* 0x0000048005097824 */ /* 0x000fc800078e0204 */
[----:B-1----:R-:W-:Y:S01]  /*00f0*/  IMAD.WIDE R10, R9, 0x4, R2 ;  /* 0x00000004090a7825 */ /* 0x002fe200078e0202 */
[----:B------:R-:W-:-:S03]  /*0100*/  CS2R R4, SRZ ;  /* 0x0000000000047805 */ /* 0x000fc6000001ff00 */
[----:B------:R-:W-:Y:S01]  /*0110*/  VIADD R13, R9, 0x120 ;  /* 0x00000120090d7836 */ /* 0x000fe20000000000 */
[----:B------:R-:W2:Y:S03]  /*0120*/  @!P0 LDG.E.64 R6, desc[UR4][R10.64] ;  /* 0x000000040a068981 */ /* 0x000ea6000c1e1b00 */
[----:B------:R-:W-:-:S05]  /*0130*/  IMAD.WIDE R12, R13, 0x4, R2 ;  /* 0x000000040d0c7825 */ /* 0x000fca00078e0202 */
[----:B------:R1:W3:Y:S01]  /*0140*/  @!P0 LDG.E.64 R4, desc[UR4][R12.64] ;  /* 0x000000040c048981 */ /* 0x0002e2000c1e1b00 */
[C---:B------:R-:W-:Y:S02]  /*0150*/  VIADD R15, R9.reuse, 0x240 ;  /* 0x00000240090f7836 */ /* 0x040fe40000000000 */
[----:B------:R-:W-:Y:S01]  /*0160*/  VIADD R17, R9, 0x360 ;  /* 0x0000036009117836 */ /* 0x000fe20000000000 */
[----:B------:R-:W-:Y:S01]  /*0170*/  CS2R R8, SRZ ;  /* 0x0000000000087805 */ /* 0x000fe2000001ff00 */
[----:B------:R-:W-:-:S04]  /*0180*/  IMAD.WIDE R14, R15, 0x4, R2 ;  /* 0x000000040f0e7825 */ /* 0x000fc800078e0202 */
[----:B------:R-:W-:Y:S01]  /*0190*/  IMAD.WIDE R16, R17, 0x4, R2 ;  /* 0x0000000411107825 */ /* 0x000fe200078e0202 */
[----:B------:R-:W-:Y:S01]  /*01a0*/  CS2R R2, SRZ ;  /* 0x0000000000027805 */ /* 0x000fe2000001ff00 */
[----:B------:R-:W4:Y:S05]  /*01b0*/  @!P0 LDG.E.64 R8, desc[UR4][R14.64] ;  /* 0x000000040e088981 */ /* 0x000f2a000c1e1b00 */
[----:B------:R-:W5:Y:S01]  /*01c0*/  @!P0 LDG.E.64 R2, desc[UR4][R16.64] ;  /* 0x0000000410028981 */ /* 0x000f62000c1e1b00 */
[----:B--2---:R-:W-:Y:S01]  /*01d0*/  FADD R10, R6, 3 ;  /* 0x40400000060a7421 */ /* 0x004fe20000000000 */
[----:B------:R-:W-:-:S04]  /*01e0*/  FADD R11, R7, 3 ;  /* 0x40400000070b7421 */ /* 0x000fc80000000000 */
[C---:B------:R-:W-:Y:S02]  /*01f0*/  FSETP.GTU.AND P1, PT, R10.reuse, RZ, PT ;  /* 0x000000ff0a00720b */ /* 0x040fe40003f2c000 */
[C---:B------:R-:W-:Y:S02]  /*0200*/  FSETP.GTU.AND P2, PT, R11.reuse, RZ, PT ;  /* 0x000000ff0b00720b */ /* 0x040fe40003f4c000 */
[----:B-1----:R-:W-:Y:S01]  /*0210*/  FSEL R13, R10, RZ, P1 ;  /* 0x000000ff0a0d7208 */ /* 0x002fe20000800000 */
[----:B---3--:R-:W-:Y:S01]  /*0220*/  FADD R10, R4, 3 ;  /* 0x40400000040a7421 */ /* 0x008fe20000000000 */
[----:B------:R-:W-:Y:S02]  /*0230*/  FSEL R12, R11, RZ, P2 ;  /* 0x000000ff0b0c7208 */ /* 0x000fe40001000000 */
[----:B------:R-:W-:Y:S02]  /*0240*/  FSETP.GEU.AND P4, PT, R13, 6, PT ;  /* 0x40c000000d00780b */ /* 0x000fe40003f8e000 */
[----:B------:R-:W-:-:S02]  /*0250*/  FSETP.GTU.AND P1, PT, R10, RZ, PT ;  /* 0x000000ff0a00720b */ /* 0x000fc40003f2c000 */
[----:B------:R-:W-:Y:S02]  /*0260*/  FSETP.GEU.AND P5, PT, R12, 6, PT ;  /* 0x40c000000c00780b */ /* 0x000fe40003fae000 */
[----:B------:R-:W-:Y:S01]  /*0270*/  FSEL R11, R10, RZ, P1 ;  /* 0x000000ff0a0b7208 */ /* 0x000fe20000800000 */
[----:B------:R-:W-:Y:S01]  /*0280*/  FADD R10, R5, 3 ;  /* 0x40400000050a7421 */ /* 0x000fe20000000000 */
[----:B------:R-:W-:Y:S01]  /*0290*/  FSETP.NAN.AND P2, PT, R13, R13, PT ;  /* 0x0000000d0d00720b */ /* 0x000fe20003f48000 */
[----:B----4-:R-:W-:Y:S01]  /*02a0*/  FADD R14, R9, 3 ;  /* 0x40400000090e7421 */ /* 0x010fe20000000000 */
[----:B------:R-:W-:Y:S01]  /*02b0*/  FSETP.GEU.AND P1, PT, R11, 6, PT ;  /* 0x40c000000b00780b */ /* 0x000fe20003f2e000 */
[----:B-----5:R-:W-:Y:S01]  /*02c0*/  FADD R16, R3, 3 ;  /* 0x4040000003107421 */ /* 0x020fe20000000000 */
[----:B------:R-:W-:Y:S02]  /*02d0*/  FSETP.NAN.AND P3, PT, R12, R12, PT ;  /* 0x0000000c0c00720b */ /* 0x000fe40003f68000 */
[----:B------:R-:W-:-:S02]  /*02e0*/  @P4 FSEL R13, R13, 6, P2 ;  /* 0x40c000000d0d4808 */ /* 0x000fc40001000000 */
[----:B------:R-:W-:Y:S02]  /*02f0*/  FSETP.NAN.AND P2, PT, R11, R11, PT ;  /* 0x0000000b0b00720b */ /* 0x000fe40003f48000 */
[----:B------:R-:W-:Y:S01]  /*0300*/  @P5 FSEL R12, R12, 6, P3 ;  /* 0x40c000000c0c5808 */ /* 0x000fe20001800000 */
[----:B------:R-:W-:Y:S01]  /*0310*/  FMUL R13, R13, R6 ;  /* 0x000000060d0d7220 */ /* 0x000fe20000400000 */
[----:B------:R-:W-:Y:S01]  /*0320*/  FSETP.GTU.AND P3, PT, R10, RZ, PT ;  /* 0x000000ff0a00720b */ /* 0x000fe20003f6c000 */
[----:B------:R-:W-:Y:S01]  /*0330*/  FADD R6, R8, 3 ;  /* 0x4040000008067421 */ /* 0x000fe20000000000 */
[----:B------:R-:W-:Y:S01]  /*0340*/  FSETP.GTU.AND P5, PT, R14, RZ, PT ;  /* 0x000000ff0e00720b */ /* 0x000fe20003fac000 */
[----:B------:R-:W-:Y:S01]  /*0350*/  FMUL R12, R12, R7 ;  /* 0x000000070c0c7220 */ /* 0x000fe20000400000 */
[----:B------:R-:W-:Y:S01]  /*0360*/  FSEL R10, R10, RZ, P3 ;  /* 0x000000ff0a0a7208 */ /* 0x000fe20001800000 */
[----:B------:R-:W-:Y:S01]  /*0370*/  FADD R7, R2, 3 ;  /* 0x4040000002077421 */ /* 0x000fe20000000000 */
[----:B------:R-:W-:-:S02]  /*0380*/  @P1 FSEL R11, R11, 6, P2 ;  /* 0x40c000000b0b1808 */ /* 0x000fc40001000000 */
[----:B------:R-:W-:Y:S02]  /*0390*/  FSETP.GEU.AND P3, PT, R10, 6, PT ;  /* 0x40c000000a00780b */ /* 0x000fe40003f6e000 */
[C---:B------:R-:W-:Y:S01]  /*03a0*/  FSETP.GTU.AND P2, PT, R6.reuse, RZ, PT ;  /* 0x000000ff0600720b */ /* 0x040fe20003f4c000 */
[----:B------:R-:W-:Y:S01]  /*03b0*/  FMUL R4, R11, R4 ;  /* 0x000000040b047220 */ /* 0x000fe20000400000 */
[----:B------:R-:W-:Y:S02]  /*03c0*/  FSETP.GTU.AND P1, PT, R7, RZ, PT ;  /* 0x000000ff0700720b */ /* 0x000fe40003f2c000 */
[----:B------:R-:W-:Y:S01]  /*03d0*/  FSEL R11, R6, RZ, P2 ;  /* 0x000000ff060b7208 */ /* 0x000fe20001000000 */
[----:B------:R-:W-:Y:S01]  /*03e0*/  FMUL R4, R4, 0.16666667163372039795 ;  /* 0x3e2aaaab04047820 */ /* 0x000fe20000400000 */
[----:B------:R-:W-:Y:S02]  /*03f0*/  FSEL R14, R14, RZ, P5 ;  /* 0x000000ff0e0e7208 */ /* 0x000fe40002800000 */
[----:B------:R-:W-:Y:S01]  /*0400*/  FSETP.GTU.AND P4, PT, R16, RZ, PT ;  /* 0x000000ff1000720b */ /* 0x000fe20003f8c000 */
[----:B------:R-:W-:Y:S01]  /*0410*/  FFMA R4, R13, 0.16666667163372039795, R4 ;  /* 0x3e2aaaab0d047823 */ /* 0x000fe20000000004 */
[----:B------:R-:W-:-:S02]  /*0420*/  FSEL R15, R7, RZ, P1 ;  /* 0x000000ff070f7208 */ /* 0x000fc40000800000 */
[----:B------:R-:W-:Y:S01]  /*0430*/  FSETP.NAN.AND P5, PT, R10, R10, PT ;  /* 0x0000000a0a00720b */ /* 0x000fe20003fa8000 */
[----:B------:R-:W1:Y:S01]  /*0440*/  LDC.64 R6, c[0x0][0x218] ;  /* 0x00008600ff067b82 */ /* 0x000e620000000a00 */
[----:B------:R-:W-:Y:S02]  /*0450*/  FSETP.GEU.AND P1, PT, R11, 6, PT ;  /* 0x40c000000b00780b */ /* 0x000fe40003f2e000 */
[----:B------:R-:W-:Y:S02]  /*0460*/  FSETP.GEU.AND P2, PT, R14, 6, PT ;  /* 0x40c000000e00780b */ /* 0x000fe40003f4e000 */
[----:B------:R-:W-:Y:S02]  /*0470*/  FSEL R16, R16, RZ, P4 ;  /* 0x000000ff10107208 */ /* 0x000fe40002000000 */
[----:B------:R-:W-:Y:S02]  /*0480*/  @P3 FSEL R10, R10, 6, P5 ;  /* 0x40c000000a0a3808 */ /* 0x000fe40002800000 */
[----:B------:R-:W-:-:S02]  /*0490*/  FSETP.GEU.AND P3, PT, R15, 6, PT ;  /* 0x40c000000f00780b */ /* 0x000fc40003f6e000 */
[----:B------:R-:W-:Y:S01]  /*04a0*/  FSETP.GEU.AND P4, PT, R16, 6, PT ;  /* 0x40c000001000780b */ /* 0x000fe20003f8e000 */
[----:B------:R-:W-:Y:S01]  /*04b0*/  FMUL R5, R10, R5 ;  /* 0x000000050a057220 */ /* 0x000fe20000400000 */
[----:B------:R-:W-:Y:S02]  /*04c0*/  FSETP.NAN.AND P6, PT, R11, R11, PT ;  /* 0x0000000b0b00720b */ /* 0x000fe40003fc8000 */
[C---:B------:R-:W-:Y:S01]  /*04d0*/  FSETP.NAN.AND P5, PT, R14.reuse, R14, PT ;  /* 0x0000000e0e00720b */ /* 0x040fe20003fa8000 */
[----:B------:R-:W-:Y:S01]  /*04e0*/  FMUL R5, R5, 0.16666667163372039795 ;  /* 0x3e2aaaab05057820 */ /* 0x000fe20000400000 */
[----:B------:R-:W-:Y:S02]  /*04f0*/  @P1 FSEL R11, R11, 6, P6 ;  /* 0x40c000000b0b1808 */ /* 0x000fe40003000000 */
[----:B------:R-:W-:Y:S01]  /*0500*/  @P2 FSEL R14, R14, 6, P5 ;  /* 0x40c000000e0e2808 */ /* 0x000fe20002800000 */
[----:B------:R-:W-:Y:S01]  /*0510*/  FFMA R5, R12, 0.16666667163372039795, R5 ;  /* 0x3e2aaaab0c057823 */ /* 0x000fe20000000005 */
[----:B------:R-:W-:Y:S01]  /*0520*/  FSETP.NAN.AND P1, PT, R15, R15, PT ;  /* 0x0000000f0f00720b */ /* 0x000fe20003f28000 */
[----:B------:R-:W-:Y:S01]  /*0530*/  FMUL R11, R11, R8 ;  /* 0x000000080b0b7220 */ /* 0x000fe20000400000 */
[----:B------:R-:W-:Y:S01]  /*0540*/  FSETP.NAN.AND P2, PT, R16, R16, PT ;  /* 0x000000101000720b */ /* 0x000fe20003f48000 */
[----:B------:R-:W-:Y:S01]  /*0550*/  FMUL R14, R14, R9 ;  /* 0x000000090e0e7220 */ /* 0x000fe20000400000 */
[----:B------:R-:W-:Y:S01]  /*0560*/  @P3 FSEL R15, R15, 6, P1 ;  /* 0x40c000000f0f3808 */ /* 0x000fe20000800000 */
[----:B------:R-:W-:Y:S01]  /*0570*/  FFMA R11, R11, 0.16666667163372039795, R4 ;  /* 0x3e2aaaab0b0b7823 */ /* 0x000fe20000000004 */
[----:B------:R-:W-:Y:S01]  /*0580*/  @P4 FSEL R16, R16, 6, P2 ;  /* 0x40c0000010104808 */ /* 0x000fe20001000000 */
[----:B------:R-:W-:Y:S01]  /*0590*/  FFMA R14, R14, 0.16666667163372039795, R5 ;  /* 0x3e2aaaab0e0e7823 */ /* 0x000fe20000000005 */
[----:B-1----:R-:W-:-:S04]  /*05a0*/  IMAD.WIDE R6, R0, 0x4, R6 ;  /* 0x0000000400067825 */ /* 0x002fc800078e0206 */
[----:B------:R-:W-:Y:S01]  /*05b0*/  FMUL R2, R15, R2 ;  /* 0x000000020f027220 */ /* 0x000fe20000400000 */
[----:B------:R-:W-:-:S03]  /*05c0*/  FMUL R3, R16, R3 ;  /* 0x0000000310037220 */ /* 0x000fc60000400000 */
[----:B------:R-:W-:Y:S01]  /*05d0*/  FFMA R2, R2, 0.16666667163372039795, R11 ;  /* 0x3e2aaaab02027823 */ /* 0x000fe2000000000b */
[----:B------:R-:W-:Y:S01]  /*05e0*/  FFMA R3, R3, 0.16666667163372039795, R14 ;  /* 0x3e2aaaab03037823 */ /* 0x000fe2000000000e */
[----:B------:R-:W-:Y:S06]  /*05f0*/  @P0 EXIT ;  /* 0x000000000000094d */ /* 0x000fec0003800000 */
[----:B------:R-:W-:Y:S01]  /*0600*/  FMUL R2, R2, 0.25 ;  /* 0x3e80000002027820 */ /* 0x000fe20000400000 */
[----:B------:R-:W-:-:S05]  /*0610*/  FMUL R3, R3, 0.25 ;  /* 0x3e80000003037820 */ /* 0x000fca0000400000 */
[----:B------:R-:W-:Y:S01]  /*0620*/  STG.E.64 desc[UR4][R6.64], R2 ;  /* 0x0000000206007986 */ /* 0x000fe2000c101b04 */
[----:B------:R-:W-:Y:S05]  /*0630*/  EXIT ;  /* 0x000000000000794d */ /* 0x000fea0003800000 */
.L_x_0:
[----:B------:R-:W-:-:S00]  /*0640*/  BRA `(.L_x_0) ;  /* 0xfffffffc00fc7947 */ /* 0x000fc0000383ffff */
[----:B------:R-:W-:-:S00]  /*0650*/  NOP ;  /* 0x0000000000007918 */ /* 0x000fc00000000000 */
        /* <DEDUP_REMOVED lines=10> */
.L_x_1:


//--------------------- .nv.constant0.triton_poi_fused_hardswish_mean_46 --------------------------
	.section	.nv.constant0.triton_poi_fused_hardswish_mean_46,"a",@progbits
	.sectionflags	@""
	.align	4
.nv.constant0.triton_poi_fused_hardswish_mean_46:
	.zero		548
